	.headerflags	@"EF_CUDA_TEXMODE_UNIFIED EF_CUDA_64BIT_ADDRESS EF_CUDA_SM89 EF_CUDA_VIRTUAL_SM(EF_CUDA_SM89)"
	.elftype	@"ET_EXEC"


//--------------------- .nv.info                  --------------------------
	.section	.nv.info,"",@"SHT_CUDA_INFO"
	.align	4


	//----- nvinfo : EIATTR_REGCOUNT
	.align		4
        /*0000*/ 	.byte	0x04, 0x2f
        /*0002*/ 	.short	(.L_2 - .L_1)
	.align		4
.L_1:
        /*0004*/ 	.word	index@(triton__0d1d2d3d4d5d67de8910de)
        /*0008*/ 	.word	0x0000001f


	//----- nvinfo : EIATTR_MAX_STACK_SIZE
	.align		4
.L_2:
        /*000c*/ 	.byte	0x04, 0x23
        /*000e*/ 	.short	(.L_4 - .L_3)
	.align		4
.L_3:
        /*0010*/ 	.word	index@(triton__0d1d2d3d4d5d67de8910de)
        /*0014*/ 	.word	0x00000000


	//----- nvinfo : EIATTR_MIN_STACK_SIZE
	.align		4
.L_4:
        /*0018*/ 	.byte	0x04, 0x12
        /*001a*/ 	.short	(.L_6 - .L_5)
	.align		4
.L_5:
        /*001c*/ 	.word	index@(triton__0d1d2d3d4d5d67de8910de)
        /*0020*/ 	.word	0x00000000


	//----- nvinfo : EIATTR_FRAME_SIZE
	.align		4
.L_6:
        /*0024*/ 	.byte	0x04, 0x11
        /*0026*/ 	.short	(.L_8 - .L_7)
	.align		4
.L_7:
        /*0028*/ 	.word	index@(triton__0d1d2d3d4d5d67de8910de)
        /*002c*/ 	.word	0x00000000
.L_8:


//--------------------- .nv.info.triton__0d1d2d3d4d5d67de8910de --------------------------
	.section	.nv.info.triton__0d1d2d3d4d5d67de8910de,"",@"SHT_CUDA_INFO"
	.align	4


	//----- nvinfo : EIATTR_CUDA_API_VERSION
	.align		4
        /*0000*/ 	.byte	0x04, 0x37
        /*0002*/ 	.short	(.L_10 - .L_9)
.L_9:
        /*0004*/ 	.word	0x0000007b


	//----- nvinfo : EIATTR_PARAM_CBANK
	.align		4
.L_10:
        /*0008*/ 	.byte	0x04, 0x0a
        /*000a*/ 	.short	(.L_12 - .L_11)
	.align		4
.L_11:
        /*000c*/ 	.word	index@(.nv.constant0.triton__0d1d2d3d4d5d67de8910de)
        /*0010*/ 	.short	0x0160
        /*0012*/ 	.short	0x0044


	//----- nvinfo : EIATTR_CBANK_PARAM_SIZE
	.align		4
.L_12:
        /*0014*/ 	.byte	0x03, 0x19
        /*0016*/ 	.short	0x0044


	//----- nvinfo : EIATTR_KPARAM_INFO
	.align		4
        /*0018*/ 	.byte	0x04, 0x17
        /*001a*/ 	.short	(.L_14 - .L_13)
.L_13:
        /*001c*/ 	.word	0x00000000
        /*0020*/ 	.short	0x000a
        /*0022*/ 	.short	0x0040
        /*0024*/ 	.byte	0x00, 0xf0, 0x11, 0x00


	//----- nvinfo : EIATTR_KPARAM_INFO
	.align		4
.L_14:
        /*0028*/ 	.byte	0x04, 0x17
        /*002a*/ 	.short	(.L_16 - .L_15)
.L_15:
        /*002c*/ 	.word	0x00000000
        /*0030*/ 	.short	0x0009
        /*0032*/ 	.short	0x003c
        /*0034*/ 	.byte	0x00, 0xf0, 0x11, 0x00


	//----- nvinfo : EIATTR_KPARAM_INFO
	.align		4
.L_16:
        /*0038*/ 	.byte	0x04, 0x17
        /*003a*/ 	.short	(.L_18 - .L_17)
.L_17:
        /*003c*/ 	.word	0x00000000
        /*0040*/ 	.short	0x0008
        /*0042*/ 	.short	0x0038
        /*0044*/ 	.byte	0x00, 0xf0, 0x11, 0x00


	//----- nvinfo : EIATTR_KPARAM_INFO
	.align		4
.L_18:
        /*0048*/ 	.byte	0x04, 0x17
        /*004a*/ 	.short	(.L_20 - .L_19)
.L_19:
        /*004c*/ 	.word	0x00000000
        /*0050*/ 	.short	0x0007
        /*0052*/ 	.short	0x0034
        /*0054*/ 	.byte	0x00, 0xf0, 0x11, 0x00


	//----- nvinfo : EIATTR_KPARAM_INFO
	.align		4
.L_20:
        /*0058*/ 	.byte	0x04, 0x17
        /*005a*/ 	.short	(.L_22 - .L_21)
.L_21:
        /*005c*/ 	.word	0x00000000
        /*0060*/ 	.short	0x0006
        /*0062*/ 	.short	0x0030
        /*0064*/ 	.byte	0x00, 0xf0, 0x11, 0x00


	//----- nvinfo : EIATTR_KPARAM_INFO
	.align		4
.L_22:
        /*0068*/ 	.byte	0x04, 0x17
        /*006a*/ 	.short	(.L_24 - .L_23)
.L_23:
        /*006c*/ 	.word	0x00000000
        /*0070*/ 	.short	0x0005
        /*0072*/ 	.short	0x0028
        /*0074*/ 	.byte	0x00, 0xf0, 0x21, 0x00


	//----- nvinfo : EIATTR_KPARAM_INFO
	.align		4
.L_24:
        /*0078*/ 	.byte	0x04, 0x17
        /*007a*/ 	.short	(.L_26 - .L_25)
.L_25:
        /*007c*/ 	.word	0x00000000
        /*0080*/ 	.short	0x0004
        /*0082*/ 	.short	0x0020
        /*0084*/ 	.byte	0x00, 0xf0, 0x21, 0x00


	//----- nvinfo : EIATTR_KPARAM_INFO
	.align		4
.L_26:
        /*0088*/ 	.byte	0x04, 0x17
        /*008a*/ 	.short	(.L_28 - .L_27)
.L_27:
        /*008c*/ 	.word	0x00000000
        /*0090*/ 	.short	0x0003
        /*0092*/ 	.short	0x0018
        /*0094*/ 	.byte	0x00, 0xf0, 0x21, 0x00


	//----- nvinfo : EIATTR_KPARAM_INFO
	.align		4
.L_28:
        /*0098*/ 	.byte	0x04, 0x17
        /*009a*/ 	.short	(.L_30 - .L_29)
.L_29:
        /*009c*/ 	.word	0x00000000
        /*00a0*/ 	.short	0x0002
        /*00a2*/ 	.short	0x0010
        /*00a4*/ 	.byte	0x00, 0xf0, 0x21, 0x00


	//----- nvinfo : EIATTR_KPARAM_INFO
	.align		4
.L_30:
        /*00a8*/ 	.byte	0x04, 0x17
        /*00aa*/ 	.short	(.L_32 - .L_31)
.L_31:
        /*00ac*/ 	.word	0x00000000
        /*00b0*/ 	.short	0x0001
        /*00b2*/ 	.short	0x0008
        /*00b4*/ 	.byte	0x00, 0xf0, 0x21, 0x00


	//----- nvinfo : EIATTR_KPARAM_INFO
	.align		4
.L_32:
        /*00b8*/ 	.byte	0x04, 0x17
        /*00ba*/ 	.short	(.L_34 - .L_33)
.L_33:
        /*00bc*/ 	.word	0x00000000
        /*00c0*/ 	.short	0x0000
        /*00c2*/ 	.short	0x0000
        /*00c4*/ 	.byte	0x00, 0xf0, 0x21, 0x00


	//----- nvinfo : EIATTR_MAXREG_COUNT
	.align		4
.L_34:
        /*00c8*/ 	.byte	0x03, 0x1b
        /*00ca*/ 	.short	0x00ff


	//----- nvinfo : EIATTR_EXIT_INSTR_OFFSETS
	.align		4
        /*00cc*/ 	.byte	0x04, 0x1c
        /*00ce*/ 	.short	(.L_36 - .L_35)


	//   ....[0]....
.L_35:
        /*00d0*/ 	.word	0x000009a0


	//   ....[1]....
        /*00d4*/ 	.word	0x000009c0


	//----- nvinfo : EIATTR_MAX_THREADS
	.align		4
.L_36:
        /*00d8*/ 	.byte	0x04, 0x05
        /*00da*/ 	.short	(.L_38 - .L_37)
.L_37:
        /*00dc*/ 	.word	0x00000100
        /*00e0*/ 	.word	0x00000001
        /*00e4*/ 	.word	0x00000001
.L_38:


//--------------------- .nv.rel.action            --------------------------
	.section	.nv.rel.action,"",@"SHT_CUDA_RELOCINFO"
	.align	8
	.sectionentsize	8
        /*0000*/ 	.byte	0x73, 0x00, 0x00, 0x00, 0x00, 0x00, 0x00, 0x00, 0x00, 0x00, 0x00, 0x11, 0x25, 0x00, 0x05, 0x36


//--------------------- .nv.constant0.triton__0d1d2d3d4d5d67de8910de --------------------------
	.section	.nv.constant0.triton__0d1d2d3d4d5d67de8910de,"a",@progbits
	.align	4
.nv.constant0.triton__0d1d2d3d4d5d67de8910de:
	.zero		420


//--------------------- .text.triton__0d1d2d3d4d5d67de8910de --------------------------
	.section	.text.triton__0d1d2d3d4d5d67de8910de,"ax",@progbits
	.sectioninfo	@"SHI_REGISTERS=31"
	.align	128
        .global         triton__0d1d2d3d4d5d67de8910de
        .type           triton__0d1d2d3d4d5d67de8910de,@function
        .size           triton__0d1d2d3d4d5d67de8910de,(.L_x_1 - triton__0d1d2d3d4d5d67de8910de)
        .other          triton__0d1d2d3d4d5d67de8910de,@"STO_CUDA_ENTRY STV_DEFAULT"
triton__0d1d2d3d4d5d67de8910de:
.text.triton__0d1d2d3d4d5d67de8910de:
[----:B------:R-:W-:-:S02]  /*0000*/  IMAD.MOV.U32 R1, RZ, RZ, c[0x0][0x28] ;  /* 0x00000a00ff017624 */ /* 0x000fc400078e00ff */
[----:B------:R-:W-:Y:S01]  /*0010*/  IABS R11, c[0x0][0x190] ;  /* 0x00006400000b7a13 */ /* 0x000fe20000000000 */
[----:B------:R-:W0:Y:S01]  /*0020*/  S2R R0, SR_TID.X ;  /* 0x0000000000007919 */ /* 0x000e220000002100 */
[----:B------:R-:W-:Y:S01]  /*0030*/  IABS R3, c[0x0][0x194] ;  /* 0x0000650000037a13 */ /* 0x000fe20000000000 */
[----:B------:R-:W-:Y:S01]  /*0040*/  IMAD.MOV.U32 R14, RZ, RZ, 0x4 ;  /* 0x00000004ff0e7424 */ /* 0x000fe200078e00ff */
[----:B------:R-:W1:Y:S01]  /*0050*/  I2F.RP R2, R11 ;  /* 0x0000000b00027306 */ /* 0x000e620000209400 */
[----:B------:R-:W2:Y:S01]  /*0060*/  S2R R7, SR_CTAID.X ;  /* 0x0000000000077919 */ /* 0x000ea20000002500 */
[----:B------:R-:W-:Y:S01]  /*0070*/  IMAD.MOV.U32 R28, RZ, RZ, RZ ;  /* 0x000000ffff1c7224 */ /* 0x000fe200078e00ff */
[----:B------:R-:W-:Y:S01]  /*0080*/  ULDC.64 UR6, c[0x0][0x118] ;  /* 0x0000460000067ab9 */ /* 0x000fe20000000a00 */
[----:B------:R-:W-:Y:S01]  /*0090*/  PRMT R24, RZ, 0x7610, R24 ;  /* 0x00007610ff187816 */ /* 0x000fe20000000018 */
[----:B------:R-:W-:-:S03]  /*00a0*/  ULDC.64 UR4, c[0x0][0x198] ;  /* 0x0000660000047ab9 */ /* 0x000fc60000000a00 */
[----:B------:R-:W3:Y:S08]  /*00b0*/  I2F.RP R9, R3 ;  /* 0x0000000300097306 */ /* 0x000ef00000209400 */
[----:B-1----:R-:W1:Y:S01]  /*00c0*/  MUFU.RCP R2, R2 ;  /* 0x0000000200027308 */ /* 0x002e620000001000 */
[----:B0-----:R-:W-:-:S07]  /*00d0*/  IMAD.SHL.U32 R0, R0, 0x2, RZ ;  /* 0x0000000200007824 */ /* 0x001fce00078e00ff */
[----:B---3--:R-:W-:Y:S01]  /*00e0*/  MUFU.RCP R9, R9 ;  /* 0x0000000900097308 */ /* 0x008fe20000001000 */
[----:B------:R-:W-:-:S05]  /*00f0*/  LOP3.LUT R0, R0, 0x1fe, RZ, 0xc0, !PT ;  /* 0x000001fe00007812 */ /* 0x000fca00078ec0ff */
[----:B--2---:R-:W-:Y:S01]  /*0100*/  IMAD R0, R7, 0x200, R0 ;  /* 0x0000020007007824 */ /* 0x004fe200078e0200 */
[----:B-1----:R-:W-:-:S04]  /*0110*/  IADD3 R4, R2, 0xffffffe, RZ ;  /* 0x0ffffffe02047810 */ /* 0x002fc80007ffe0ff */
[----:B------:R0:W1:Y:S01]  /*0120*/  F2I.FTZ.U32.TRUNC.NTZ R5, R4 ;  /* 0x0000000400057305 */ /* 0x000062000021f000 */
[----:B------:R-:W-:Y:S02]  /*0130*/  IADD3 R2, R0, 0x1, RZ ;  /* 0x0000000100027810 */ /* 0x000fe40007ffe0ff */
[----:B------:R-:W-:Y:S02]  /*0140*/  IABS R10, R0 ;  /* 0x00000000000a7213 */ /* 0x000fe40000000000 */
[----:B------:R-:W-:Y:S01]  /*0150*/  IABS R8, R2 ;  /* 0x0000000200087213 */ /* 0x000fe20000000000 */
[----:B0-----:R-:W-:Y:S02]  /*0160*/  IMAD.MOV.U32 R4, RZ, RZ, RZ ;  /* 0x000000ffff047224 */ /* 0x001fe400078e00ff */
[----:B-1----:R-:W-:-:S04]  /*0170*/  IMAD.MOV R6, RZ, RZ, -R5 ;  /* 0x000000ffff067224 */ /* 0x002fc800078e0a05 */
[----:B------:R-:W-:-:S04]  /*0180*/  IMAD R7, R6, R11, RZ ;  /* 0x0000000b06077224 */ /* 0x000fc800078e02ff */
[----:B------:R-:W-:-:S06]  /*0190*/  IMAD.HI.U32 R4, R5, R7, R4 ;  /* 0x0000000705047227 */ /* 0x000fcc00078e0004 */
[----:B------:R-:W-:-:S04]  /*01a0*/  IMAD.HI.U32 R6, R4, R10, RZ ;  /* 0x0000000a04067227 */ /* 0x000fc800078e00ff */
[----:B------:R-:W-:Y:S01]  /*01b0*/  IMAD.HI.U32 R7, R4, R8, RZ ;  /* 0x0000000804077227 */ /* 0x000fe200078e00ff */
[----:B------:R-:W-:-:S03]  /*01c0*/  IADD3 R4, -R6, RZ, RZ ;  /* 0x000000ff06047210 */ /* 0x000fc60007ffe1ff */
[----:B------:R-:W-:Y:S02]  /*01d0*/  IMAD.MOV R5, RZ, RZ, -R7 ;  /* 0x000000ffff057224 */ /* 0x000fe400078e0a07 */
[C---:B------:R-:W-:Y:S02]  /*01e0*/  IMAD R4, R11.reuse, R4, R10 ;  /* 0x000000040b047224 */ /* 0x040fe400078e020a */
[----:B------:R-:W-:Y:S01]  /*01f0*/  IMAD R8, R11, R5, R8 ;  /* 0x000000050b087224 */ /* 0x000fe200078e0208 */
[----:B------:R-:W-:Y:S02]  /*0200*/  IADD3 R5, R9, 0xffffffe, RZ ;  /* 0x0ffffffe09057810 */ /* 0x000fe40007ffe0ff */
[C---:B------:R-:W-:Y:S02]  /*0210*/  ISETP.GT.U32.AND P2, PT, R11.reuse, R4, PT ;  /* 0x000000040b00720c */ /* 0x040fe40003f44070 */
[----:B------:R-:W-:Y:S02]  /*0220*/  ISETP.GT.U32.AND P0, PT, R11, R8, PT ;  /* 0x000000080b00720c */ /* 0x000fe40003f04070 */
[----:B------:R-:W0:Y:S09]  /*0230*/  F2I.FTZ.U32.TRUNC.NTZ R5, R5 ;  /* 0x0000000500057305 */ /* 0x000e32000021f000 */
[--C-:B------:R-:W-:Y:S01]  /*0240*/  @!P2 IMAD.IADD R4, R4, 0x1, -R11.reuse ;  /* 0x000000010404a824 */ /* 0x100fe200078e0a0b */
[----:B------:R-:W-:Y:S01]  /*0250*/  @!P2 IADD3 R6, R6, 0x1, RZ ;  /* 0x000000010606a810 */ /* 0x000fe20007ffe0ff */
[----:B------:R-:W-:Y:S01]  /*0260*/  @!P0 IMAD.IADD R8, R8, 0x1, -R11 ;  /* 0x0000000108088824 */ /* 0x000fe200078e0a0b */
[----:B------:R-:W-:-:S02]  /*0270*/  @!P0 IADD3 R7, R7, 0x1, RZ ;  /* 0x0000000107078810 */ /* 0x000fc40007ffe0ff */
[-C--:B------:R-:W-:Y:S02]  /*0280*/  ISETP.GE.U32.AND P4, PT, R4, R11.reuse, PT ;  /* 0x0000000b0400720c */ /* 0x080fe40003f86070 */
[----:B------:R-:W-:Y:S02]  /*0290*/  LOP3.LUT R4, R2, c[0x0][0x190], RZ, 0x3c, !PT ;  /* 0x0000640002047a12 */ /* 0x000fe400078e3cff */
[----:B------:R-:W-:Y:S02]  /*02a0*/  LOP3.LUT R2, R0, c[0x0][0x190], RZ, 0x3c, !PT ;  /* 0x0000640000027a12 */ /* 0x000fe400078e3cff */
[----:B------:R-:W-:Y:S01]  /*02b0*/  ISETP.GE.U32.AND P3, PT, R8, R11, PT ;  /* 0x0000000b0800720c */ /* 0x000fe20003f66070 */
[----:B0-----:R-:W-:Y:S01]  /*02c0*/  IMAD.MOV R8, RZ, RZ, -R5 ;  /* 0x000000ffff087224 */ /* 0x001fe200078e0a05 */
[----:B------:R-:W-:Y:S02]  /*02d0*/  ISETP.GE.AND P0, PT, R2, RZ, PT ;  /* 0x000000ff0200720c */ /* 0x000fe40003f06270 */
[----:B------:R-:W-:Y:S01]  /*02e0*/  ISETP.GE.AND P1, PT, R4, RZ, PT ;  /* 0x000000ff0400720c */ /* 0x000fe20003f26270 */
[----:B------:R-:W-:Y:S01]  /*02f0*/  IMAD R9, R8, R3, RZ ;  /* 0x0000000308097224 */ /* 0x000fe200078e02ff */
[----:B------:R-:W-:Y:S01]  /*0300*/  ISETP.NE.AND P2, PT, RZ, c[0x0][0x190], PT ;  /* 0x00006400ff007a0c */ /* 0x000fe20003f45270 */
[----:B------:R-:W-:Y:S01]  /*0310*/  IMAD.MOV.U32 R4, RZ, RZ, RZ ;  /* 0x000000ffff047224 */ /* 0x000fe200078e00ff */
[----:B------:R-:W-:-:S03]  /*0320*/  @P4 IADD3 R6, R6, 0x1, RZ ;  /* 0x0000000106064810 */ /* 0x000fc60007ffe0ff */
[----:B------:R-:W-:Y:S01]  /*0330*/  IMAD.HI.U32 R4, R5, R9, R4 ;  /* 0x0000000905047227 */ /* 0x000fe200078e0004 */
[----:B------:R-:W-:Y:S02]  /*0340*/  LOP3.LUT R5, RZ, c[0x0][0x190], RZ, 0x33, !PT ;  /* 0x00006400ff057a12 */ /* 0x000fe400078e33ff */
[----:B------:R-:W-:Y:S01]  /*0350*/  @P3 IADD3 R7, R7, 0x1, RZ ;  /* 0x0000000107073810 */ /* 0x000fe20007ffe0ff */
[----:B------:R-:W-:Y:S02]  /*0360*/  @!P0 IMAD.MOV R6, RZ, RZ, -R6 ;  /* 0x000000ffff068224 */ /* 0x000fe400078e0a06 */
[----:B------:R-:W-:Y:S01]  /*0370*/  IMAD.HI.U32 R8, R4, R10, RZ ;  /* 0x0000000a04087227 */ /* 0x000fe200078e00ff */
[----:B------:R-:W-:Y:S02]  /*0380*/  @!P1 IADD3 R7, -R7, RZ, RZ ;  /* 0x000000ff07079210 */ /* 0x000fe40007ffe1ff */
[C---:B------:R-:W-:Y:S01]  /*0390*/  SEL R9, R5.reuse, R6, !P2 ;  /* 0x0000000605097207 */ /* 0x040fe20005000000 */
[----:B------:R-:W-:Y:S01]  /*03a0*/  IMAD.MOV R2, RZ, RZ, -R8 ;  /* 0x000000ffff027224 */ /* 0x000fe200078e0a08 */
[----:B------:R-:W-:-:S03]  /*03b0*/  SEL R4, R5, R7, !P2 ;  /* 0x0000000705047207 */ /* 0x000fc60005000000 */
[----:B------:R-:W-:Y:S02]  /*03c0*/  IMAD R10, R3, R2, R10 ;  /* 0x00000002030a7224 */ /* 0x000fe400078e020a */
[----:B------:R-:W-:-:S03]  /*03d0*/  IMAD.HI R2, R9, 0x66666667, RZ ;  /* 0x6666666709027827 */ /* 0x000fc600078e02ff */
[----:B------:R-:W-:Y:S01]  /*03e0*/  ISETP.GT.U32.AND P1, PT, R3, R10, PT ;  /* 0x0000000a0300720c */ /* 0x000fe20003f24070 */
[----:B------:R-:W-:Y:S01]  /*03f0*/  IMAD.HI R6, R4, 0x66666667, RZ ;  /* 0x6666666704067827 */ /* 0x000fe200078e02ff */
[----:B------:R-:W-:-:S04]  /*0400*/  SHF.R.U32.HI R5, RZ, 0x1f, R2 ;  /* 0x0000001fff057819 */ /* 0x000fc80000011602 */
[----:B------:R-:W-:Y:S02]  /*0410*/  SHF.R.U32.HI R7, RZ, 0x1f, R6 ;  /* 0x0000001fff077819 */ /* 0x000fe40000011606 */
[----:B------:R-:W-:Y:S02]  /*0420*/  LEA.HI.SX32 R2, R2, R5, 0x17 ;  /* 0x0000000502027211 */ /* 0x000fe400078fbaff */
[----:B------:R-:W-:-:S03]  /*0430*/  LEA.HI.SX32 R7, R6, R7, 0x17 ;  /* 0x0000000706077211 */ /* 0x000fc600078fbaff */
[----:B------:R-:W-:Y:S01]  /*0440*/  IMAD R2, R2, -0x500, R9 ;  /* 0xfffffb0002027824 */ /* 0x000fe200078e0209 */
[----:B------:R-:W-:Y:S01]  /*0450*/  @!P1 IADD3 R8, R8, 0x1, RZ ;  /* 0x0000000108089810 */ /* 0x000fe20007ffe0ff */
[----:B------:R-:W-:Y:S01]  /*0460*/  IMAD R4, R7, -0x500, R4 ;  /* 0xfffffb0007047824 */ /* 0x000fe200078e0204 */
[----:B------:R-:W-:Y:S01]  /*0470*/  LOP3.LUT R7, R0, c[0x0][0x194], RZ, 0x3c, !PT ;  /* 0x0000650000077a12 */ /* 0x000fe200078e3cff */
[----:B------:R-:W-:Y:S01]  /*0480*/  @!P1 IMAD.IADD R10, R10, 0x1, -R3 ;  /* 0x000000010a0a9824 */ /* 0x000fe200078e0a03 */
[----:B------:R-:W-:Y:S02]  /*0490*/  PRMT R6, R2, 0x9910, RZ ;  /* 0x0000991002067816 */ /* 0x000fe400000000ff */
[----:B------:R-:W-:Y:S02]  /*04a0*/  PRMT R5, R4, 0x9910, RZ ;  /* 0x0000991004057816 */ /* 0x000fe400000000ff */
[----:B------:R-:W-:Y:S01]  /*04b0*/  ISETP.GE.U32.AND P0, PT, R10, R3, PT ;  /* 0x000000030a00720c */ /* 0x000fe20003f06070 */
[----:B------:R-:W-:Y:S01]  /*04c0*/  IMAD.MOV.U32 R3, RZ, RZ, R6 ;  /* 0x000000ffff037224 */ /* 0x000fe200078e0006 */
[----:B------:R-:W-:Y:S01]  /*04d0*/  ISETP.GE.AND P2, PT, R7, RZ, PT ;  /* 0x000000ff0700720c */ /* 0x000fe20003f46270 */
[----:B------:R-:W-:Y:S01]  /*04e0*/  IMAD R10, R5, 0x6667, RZ ;  /* 0x00006667050a7824 */ /* 0x000fe200078e02ff */
[----:B------:R-:W-:Y:S01]  /*04f0*/  ISETP.NE.AND P1, PT, RZ, c[0x0][0x194], PT ;  /* 0x00006500ff007a0c */ /* 0x000fe20003f25270 */
[----:B------:R-:W-:-:S03]  /*0500*/  IMAD R6, R3, 0x6667, RZ ;  /* 0x0000666703067824 */ /* 0x000fc600078e02ff */
[----:B------:R-:W-:Y:S02]  /*0510*/  SHF.R.S32.HI R5, RZ, 0x10, R10 ;  /* 0x00000010ff057819 */ /* 0x000fe4000001140a */
[----:B------:R-:W-:Y:S02]  /*0520*/  SHF.R.S32.HI R3, RZ, 0x10, R6 ;  /* 0x00000010ff037819 */ /* 0x000fe40000011406 */
[----:B------:R-:W-:Y:S02]  /*0530*/  LOP3.LUT R5, R5, 0xffff, RZ, 0xc0, !PT ;  /* 0x0000ffff05057812 */ /* 0x000fe400078ec0ff */
[----:B------:R-:W-:Y:S02]  /*0540*/  LOP3.LUT R3, R3, 0xffff, RZ, 0xc0, !PT ;  /* 0x0000ffff03037812 */ /* 0x000fe400078ec0ff */
[----:B------:R-:W-:Y:S02]  /*0550*/  SHF.R.U32.HI R5, RZ, 0xf, R5 ;  /* 0x0000000fff057819 */ /* 0x000fe40000011605 */
[----:B------:R-:W-:-:S02]  /*0560*/  SHF.R.U32.HI R3, RZ, 0xf, R3 ;  /* 0x0000000fff037819 */ /* 0x000fc40000011603 */
[----:B------:R-:W-:Y:S02]  /*0570*/  @P0 IADD3 R8, R8, 0x1, RZ ;  /* 0x0000000108080810 */ /* 0x000fe40007ffe0ff */
[----:B------:R-:W-:Y:S02]  /*0580*/  LEA.HI.SX32 R5, R10, R5, 0xc ;  /* 0x000000050a057211 */ /* 0x000fe400078f62ff */
[----:B------:R-:W-:Y:S02]  /*0590*/  LEA.HI.SX32 R3, R6, R3, 0xc ;  /* 0x0000000306037211 */ /* 0x000fe400078f62ff */
[----:B------:R-:W-:Y:S01]  /*05a0*/  @!P2 IADD3 R8, -R8, RZ, RZ ;  /* 0x000000ff0808a210 */ /* 0x000fe20007ffe1ff */
[----:B------:R-:W-:Y:S01]  /*05b0*/  CS2R R6, SRZ ;  /* 0x0000000000067805 */ /* 0x000fe2000001ff00 */
[----:B------:R-:W-:Y:S02]  /*05c0*/  PRMT R5, R5, 0x9910, RZ ;  /* 0x0000991005057816 */ /* 0x000fe400000000ff */
[----:B------:R-:W-:-:S02]  /*05d0*/  @!P1 LOP3.LUT R8, RZ, c[0x0][0x194], RZ, 0x33, !PT ;  /* 0x00006500ff089a12 */ /* 0x000fc400078e33ff */
[----:B------:R-:W-:Y:S02]  /*05e0*/  ISETP.GE.AND P2, PT, R0, c[0x0][0x1a0], PT ;  /* 0x0000680000007a0c */ /* 0x000fe40003f46270 */
[----:B------:R-:W-:Y:S01]  /*05f0*/  PRMT R3, R3, 0x9910, RZ ;  /* 0x0000991003037816 */ /* 0x000fe200000000ff */
[----:B------:R-:W-:-:S04]  /*0600*/  IMAD R15, R8, 0x20, R5 ;  /* 0x00000020080f7824 */ /* 0x000fc800078e0205 */
[----:B------:R-:W-:Y:S02]  /*0610*/  IMAD R13, R8, 0x20, R3 ;  /* 0x00000020080d7824 */ /* 0x000fe400078e0203 */
[----:B------:R-:W-:-:S04]  /*0620*/  IMAD.WIDE R18, R15, R14, c[0x0][0x170] ;  /* 0x00005c000f127625 */ /* 0x000fc800078e020e */
[CC--:B------:R-:W-:Y:S01]  /*0630*/  IMAD.WIDE R16, R13.reuse, R14.reuse, c[0x0][0x170] ;  /* 0x00005c000d107625 */ /* 0x0c0fe200078e020e */
[----:B------:R0:W2:Y:S04]  /*0640*/  @!P2 LDG.E.EL R28, [R18.64] ;  /* 0x00000006121ca981 */ /* 0x0000a8000c2e1900 */
[----:B------:R1:W3:Y:S01]  /*0650*/  @!P2 LDG.E.EL R6, [R16.64] ;  /* 0x000000061006a981 */ /* 0x0002e2000c2e1900 */
[----:B------:R-:W-:Y:S01]  /*0660*/  MOV R3, 0x2 ;  /* 0x0000000200037802 */ /* 0x000fe20000000f00 */
[----:B------:R-:W-:Y:S02]  /*0670*/  IMAD.MOV.U32 R8, RZ, RZ, RZ ;  /* 0x000000ffff087224 */ /* 0x000fe400078e00ff */
[----:B------:R-:W-:-:S04]  /*0680*/  IMAD.WIDE R12, R13, R14, c[0x0][0x168] ;  /* 0x00005a000d0c7625 */ /* 0x000fc800078e020e */
[----:B------:R-:W-:-:S04]  /*0690*/  IMAD.WIDE R10, R0, R3, c[0x0][0x160] ;  /* 0x00005800000a7625 */ /* 0x000fc800078e0203 */
[----:B------:R-:W-:Y:S01]  /*06a0*/  IMAD.WIDE R14, R15, R14, c[0x0][0x168] ;  /* 0x00005a000f0e7625 */ /* 0x000fe200078e020e */
[----:B------:R4:W5:Y:S03]  /*06b0*/  @!P2 LDG.E.EL R8, [R10.64] ;  /* 0x000000060a08a981 */ /* 0x000966000c2e1900 */
[----:B------:R-:W-:Y:S01]  /*06c0*/  IMAD.MOV.U32 R5, RZ, RZ, RZ ;  /* 0x000000ffff057224 */ /* 0x000fe200078e00ff */
[----:B------:R-:W-:Y:S01]  /*06d0*/  PRMT R26, RZ, 0x7610, R26 ;  /* 0x00007610ff1a7816 */ /* 0x000fe2000000001a */
[----:B------:R-:W5:Y:S01]  /*06e0*/  @!P2 LDG.E.EL R7, [R14.64] ;  /* 0x000000060e07a981 */ /* 0x000f62000c2e1900 */
[----:B------:R-:W-:Y:S01]  /*06f0*/  PRMT R9, RZ, 0x7610, R9 ;  /* 0x00007610ff097816 */ /* 0x000fe20000000009 */
[CC--:B0-----:R-:W-:Y:S01]  /*0700*/  IMAD.WIDE R18, R4.reuse, R3.reuse, c[0x0][0x178] ;  /* 0x00005e0004127625 */ /* 0x0c1fe200078e0203 */
[----:B------:R-:W-:Y:S01]  /*0710*/  PRMT R25, RZ, 0x7610, R25 ;  /* 0x00007610ff197816 */ /* 0x000fe20000000019 */
[----:B------:R-:W5:Y:S02]  /*0720*/  @!P2 LDG.E.EL R5, [R12.64] ;  /* 0x000000060c05a981 */ /* 0x000f64000c2e1900 */
[----:B------:R-:W-:-:S02]  /*0730*/  IMAD.WIDE R22, R4, R3, c[0x0][0x180] ;  /* 0x0000600004167625 */ /* 0x000fc400078e0203 */
[----:B------:R-:W5:Y:S02]  /*0740*/  @!P2 LDG.E.EL.U16 R24, [R18.64] ;  /* 0x000000061218a981 */ /* 0x000f64000c2e1500 */
[CC--:B-1----:R-:W-:Y:S02]  /*0750*/  IMAD.WIDE R16, R2.reuse, R3.reuse, c[0x0][0x178] ;  /* 0x00005e0002107625 */ /* 0x0c2fe400078e0203 */
[----:B------:R-:W5:Y:S02]  /*0760*/  @!P2 LDG.E.EL.U16 R26, [R22.64] ;  /* 0x00000006161aa981 */ /* 0x000f64000c2e1500 */
[----:B------:R-:W-:Y:S02]  /*0770*/  IMAD.WIDE R20, R2, R3, c[0x0][0x180] ;  /* 0x0000600002147625 */ /* 0x000fe400078e0203 */
[----:B------:R-:W5:Y:S04]  /*0780*/  @!P2 LDG.E.EL.U16 R9, [R16.64] ;  /* 0x000000061009a981 */ /* 0x000f68000c2e1500 */
[----:B------:R-:W5:Y:S01]  /*0790*/  @!P2 LDG.E.EL.U16 R25, [R20.64] ;  /* 0x000000061419a981 */ /* 0x000f62000c2e1500 */
[----:B------:R-:W-:-:S04]  /*07a0*/  UIMAD UR4, UR4, UR5, URZ ;  /* 0x00000005040472a4 */ /* 0x000fc8000f8e023f */
[----:B------:R-:W-:-:S06]  /*07b0*/  UIMAD UR4, UR4, 0x28, URZ ;  /* 0x00000028040478a4 */ /* 0x000fcc000f8e023f */
[----:B------:R-:W-:-:S04]  /*07c0*/  I2FP.F32.S32 R2, UR4 ;  /* 0x0000000400027c45 */ /* 0x000fc80008201400 */
[----:B------:R-:W-:-:S04]  /*07d0*/  FSETP.GEU.AND P0, PT, R2, RZ, PT ;  /* 0x000000ff0200720b */ /* 0x000fc80003f0e000 */
[----:B------:R-:W-:-:S04]  /*07e0*/  FSEL R2, R2, RZ, P0 ;  /* 0x000000ff02027208 */ /* 0x000fc80000000000 */
[C---:B------:R-:W-:Y:S02]  /*07f0*/  FSETP.GT.AND P0, PT, |R2|.reuse, 8.50705917302346158658e+37, PT ;  /* 0x7e8000000200780b */ /* 0x040fe40003f04200 */
[----:B------:R-:W-:-:S11]  /*0800*/  FSETP.GEU.AND P1, PT, |R2|, 1.175494350822287508e-38, PT ;  /* 0x008000000200780b */ /* 0x000fd60003f2e200 */
[----:B------:R-:W-:-:S04]  /*0810*/  @P0 FMUL R2, R2, 0.25 ;  /* 0x3e80000002020820 */ /* 0x000fc80000400000 */
[----:B------:R-:W-:-:S04]  /*0820*/  @!P1 FMUL R2, R2, 16777216 ;  /* 0x4b80000002029820 */ /* 0x000fc80000400000 */
[----:B----4-:R-:W0:Y:S01]  /*0830*/  MUFU.RCP R11, R2 ;  /* 0x00000002000b7308 */ /* 0x010e220000001000 */
[----:B--2---:R-:W-:Y:S01]  /*0840*/  @P0 FMUL R28, R28, 0.25 ;  /* 0x3e8000001c1c0820 */ /* 0x004fe20000400000 */
[----:B---3--:R-:W-:-:S03]  /*0850*/  @P0 FMUL R6, R6, 0.25 ;  /* 0x3e80000006060820 */ /* 0x008fc60000400000 */
[----:B------:R-:W-:Y:S01]  /*0860*/  @!P1 FMUL R28, R28, 16777216 ;  /* 0x4b8000001c1c9820 */ /* 0x000fe20000400000 */
[----:B------:R-:W-:-:S03]  /*0870*/  @!P1 FMUL R6, R6, 16777216 ;  /* 0x4b80000006069820 */ /* 0x000fc60000400000 */
[C---:B0-----:R-:W-:Y:S01]  /*0880*/  FFMA R4, R11.reuse, R28, 9.9999999747524270788e-07 ;  /* 0x358637bd0b047423 */ /* 0x041fe2000000001c */
[----:B------:R-:W-:-:S05]  /*0890*/  FFMA R6, R11, R6, 9.9999999747524270788e-07 ;  /* 0x358637bd0b067423 */ /* 0x000fca0000000006 */
[----:B------:R-:W0:Y:S01]  /*08a0*/  MUFU.RSQ R4, R4 ;  /* 0x0000000400047308 */ /* 0x000e220000001400 */
[----:B-----5:R-:W-:-:S07]  /*08b0*/  HADD2.F32 R10, -RZ, R8.H1_H1 ;  /* 0x30000008ff0a7230 */ /* 0x020fce0000004100 */
[----:B------:R-:W1:Y:S01]  /*08c0*/  MUFU.RSQ R6, R6 ;  /* 0x0000000600067308 */ /* 0x000e620000001400 */
[----:B------:R-:W-:Y:S01]  /*08d0*/  HADD2.F32 R8, -RZ, R8.H0_H0 ;  /* 0x20000008ff087230 */ /* 0x000fe20000004100 */
[----:B------:R-:W-:-:S04]  /*08e0*/  FADD R7, R10, -R7 ;  /* 0x800000070a077221 */ /* 0x000fc80000000000 */
[----:B------:R-:W-:Y:S01]  /*08f0*/  FADD R5, R8, -R5 ;  /* 0x8000000508057221 */ /* 0x000fe20000000000 */
[----:B0-----:R-:W-:Y:S01]  /*0900*/  FMUL R8, R4, R7 ;  /* 0x0000000704087220 */ /* 0x001fe20000400000 */
[----:B------:R-:W-:Y:S02]  /*0910*/  HADD2.F32 R7, -RZ, R24.H0_H0 ;  /* 0x20000018ff077230 */ /* 0x000fe40000004100 */
[----:B------:R-:W-:Y:S02]  /*0920*/  HADD2.F32 R26, -RZ, R26.H0_H0 ;  /* 0x2000001aff1a7230 */ /* 0x000fe40000004100 */
[----:B------:R-:W-:Y:S01]  /*0930*/  HADD2.F32 R2, -RZ, R9.H0_H0 ;  /* 0x20000009ff027230 */ /* 0x000fe20000004100 */
[----:B-1----:R-:W-:Y:S01]  /*0940*/  FMUL R5, R6, R5 ;  /* 0x0000000506057220 */ /* 0x002fe20000400000 */
[----:B------:R-:W-:Y:S01]  /*0950*/  HADD2.F32 R25, -RZ, R25.H0_H0 ;  /* 0x20000019ff197230 */ /* 0x000fe20000004100 */
[----:B------:R-:W-:-:S04]  /*0960*/  FFMA R8, R7, R8, R26 ;  /* 0x0000000807087223 */ /* 0x000fc8000000001a */
[----:B------:R-:W-:Y:S01]  /*0970*/  FFMA R5, R2, R5, R25 ;  /* 0x0000000502057223 */ /* 0x000fe20000000019 */
[----:B------:R-:W-:-:S04]  /*0980*/  IMAD.WIDE R2, R0, R3, c[0x0][0x188] ;  /* 0x0000620000027625 */ /* 0x000fc800078e0203 */
[----:B------:R-:W-:Y:S01]  /*0990*/  F2FP.F16.F32.PACK_AB R5, R8, R5 ;  /* 0x000000050805723e */ /* 0x000fe200000000ff */
[----:B------:R-:W-:Y:S06]  /*09a0*/  @P2 EXIT ;  /* 0x000000000000294d */ /* 0x000fec0003800000 */
[----:B------:R-:W-:Y:S01]  /*09b0*/  STG.E [R2.64], R5 ;  /* 0x0000000502007986 */ /* 0x000fe2000c101906 */
[----:B------:R-:W-:Y:S05]  /*09c0*/  EXIT ;  /* 0x000000000000794d */ /* 0x000fea0003800000 */
.L_x_0:
[----:B------:R-:W-:-:S00]  /*09d0*/  BRA `(.L_x_0) ;  /* 0xfffffff000007947 */ /* 0x000fc0000383ffff */
[----:B------:R-:W-:-:S00]  /*09e0*/  NOP ;  /* 0x0000000000007918 */ /* 0x000fc00000000000 */
        /* <DEDUP_REMOVED lines=9> */
.L_x_1:


//--------------------- .nv.global.init           --------------------------
	.section	.nv.global.init,"aw",@progbits
.nv.global.init:
	.type		_$_str,@object
	.size		_$_str,(.L_0 - _$_str)
_$_str:
        /*0000*/ 	.byte	0x5f, 0x5f, 0x43, 0x55, 0x44, 0x41, 0x5f, 0x46, 0x54, 0x5a, 0x00
.L_0:
